	.headerflags	@"EF_CUDA_TEXMODE_UNIFIED EF_CUDA_64BIT_ADDRESS EF_CUDA_SM89 EF_CUDA_VIRTUAL_SM(EF_CUDA_SM89)"
	.elftype	@"ET_EXEC"


//--------------------- .nv.info                  --------------------------
	.section	.nv.info,"",@"SHT_CUDA_INFO"
	.align	4


	//----- nvinfo : EIATTR_REGCOUNT
	.align		4
        /*0000*/ 	.byte	0x04, 0x2f
        /*0002*/ 	.short	(.L_1 - .L_0)
	.align		4
.L_0:
        /*0004*/ 	.word	index@(triton__0d1d2de)
        /*0008*/ 	.word	0x0000000a


	//----- nvinfo : EIATTR_MAX_STACK_SIZE
	.align		4
.L_1:
        /*000c*/ 	.byte	0x04, 0x23
        /*000e*/ 	.short	(.L_3 - .L_2)
	.align		4
.L_2:
        /*0010*/ 	.word	index@(triton__0d1d2de)
        /*0014*/ 	.word	0x00000000


	//----- nvinfo : EIATTR_MIN_STACK_SIZE
	.align		4
.L_3:
        /*0018*/ 	.byte	0x04, 0x12
        /*001a*/ 	.short	(.L_5 - .L_4)
	.align		4
.L_4:
        /*001c*/ 	.word	index@(triton__0d1d2de)
        /*0020*/ 	.word	0x00000000


	//----- nvinfo : EIATTR_FRAME_SIZE
	.align		4
.L_5:
        /*0024*/ 	.byte	0x04, 0x11
        /*0026*/ 	.short	(.L_7 - .L_6)
	.align		4
.L_6:
        /*0028*/ 	.word	index@(triton__0d1d2de)
        /*002c*/ 	.word	0x00000000
.L_7:


//--------------------- .nv.info.triton__0d1d2de  --------------------------
	.section	.nv.info.triton__0d1d2de,"",@"SHT_CUDA_INFO"
	.align	4


	//----- nvinfo : EIATTR_CUDA_API_VERSION
	.align		4
        /*0000*/ 	.byte	0x04, 0x37
        /*0002*/ 	.short	(.L_9 - .L_8)
.L_8:
        /*0004*/ 	.word	0x0000007b


	//----- nvinfo : EIATTR_PARAM_CBANK
	.align		4
.L_9:
        /*0008*/ 	.byte	0x04, 0x0a
        /*000a*/ 	.short	(.L_11 - .L_10)
	.align		4
.L_10:
        /*000c*/ 	.word	index@(.nv.constant0.triton__0d1d2de)
        /*0010*/ 	.short	0x0160
        /*0012*/ 	.short	0x0014


	//----- nvinfo : EIATTR_CBANK_PARAM_SIZE
	.align		4
.L_11:
        /*0014*/ 	.byte	0x03, 0x19
        /*0016*/ 	.short	0x0014


	//----- nvinfo : EIATTR_KPARAM_INFO
	.align		4
        /*0018*/ 	.byte	0x04, 0x17
        /*001a*/ 	.short	(.L_13 - .L_12)
.L_12:
        /*001c*/ 	.word	0x00000000
        /*0020*/ 	.short	0x0002
        /*0022*/ 	.short	0x0010
        /*0024*/ 	.byte	0x00, 0xf0, 0x11, 0x00


	//----- nvinfo : EIATTR_KPARAM_INFO
	.align		4
.L_13:
        /*0028*/ 	.byte	0x04, 0x17
        /*002a*/ 	.short	(.L_15 - .L_14)
.L_14:
        /*002c*/ 	.word	0x00000000
        /*0030*/ 	.short	0x0001
        /*0032*/ 	.short	0x0008
        /*0034*/ 	.byte	0x00, 0xf0, 0x21, 0x00


	//----- nvinfo : EIATTR_KPARAM_INFO
	.align		4
.L_15:
        /*0038*/ 	.byte	0x04, 0x17
        /*003a*/ 	.short	(.L_17 - .L_16)
.L_16:
        /*003c*/ 	.word	0x00000000
        /*0040*/ 	.short	0x0000
        /*0042*/ 	.short	0x0000
        /*0044*/ 	.byte	0x00, 0xf0, 0x21, 0x00


	//----- nvinfo : EIATTR_MAXREG_COUNT
	.align		4
.L_17:
        /*0048*/ 	.byte	0x03, 0x1b
        /*004a*/ 	.short	0x00ff


	//----- nvinfo : EIATTR_EXIT_INSTR_OFFSETS
	.align		4
        /*004c*/ 	.byte	0x04, 0x1c
        /*004e*/ 	.short	(.L_19 - .L_18)


	//   ....[0]....
.L_18:
        /*0050*/ 	.word	0x00000230


	//----- nvinfo : EIATTR_MAX_THREADS
	.align		4
.L_19:
        /*0054*/ 	.byte	0x04, 0x05
        /*0056*/ 	.short	(.L_21 - .L_20)
.L_20:
        /*0058*/ 	.word	0x00000100
        /*005c*/ 	.word	0x00000001
        /*0060*/ 	.word	0x00000001
.L_21:


//--------------------- .nv.rel.action            --------------------------
	.section	.nv.rel.action,"",@"SHT_CUDA_RELOCINFO"
	.align	8
	.sectionentsize	8
        /*0000*/ 	.byte	0x73, 0x00, 0x00, 0x00, 0x00, 0x00, 0x00, 0x00, 0x00, 0x00, 0x00, 0x11, 0x25, 0x00, 0x05, 0x36


//--------------------- .nv.constant0.triton__0d1d2de --------------------------
	.section	.nv.constant0.triton__0d1d2de,"a",@progbits
	.align	4
.nv.constant0.triton__0d1d2de:
	.zero		372


//--------------------- .text.triton__0d1d2de     --------------------------
	.section	.text.triton__0d1d2de,"ax",@progbits
	.sectioninfo	@"SHI_REGISTERS=10"
	.align	128
        .global         triton__0d1d2de
        .type           triton__0d1d2de,@function
        .size           triton__0d1d2de,(.L_x_1 - triton__0d1d2de)
        .other          triton__0d1d2de,@"STO_CUDA_ENTRY STV_DEFAULT"
triton__0d1d2de:
.text.triton__0d1d2de:
[----:B------:R-:W-:-:S02]  /*0000*/  IMAD.MOV.U32 R1, RZ, RZ, c[0x0][0x28] ;  /* 0x00000a00ff017624 */ /* 0x000fc400078e00ff */
[----:B------:R-:W0:Y:S01]  /*0010*/  S2R R0, SR_TID.X ;  /* 0x0000000000007919 */ /* 0x000e220000002100 */
[----:B------:R-:W-:-:S03]  /*0020*/  ULDC.64 UR4, c[0x0][0x118] ;  /* 0x0000460000047ab9 */ /* 0x000fc60000000a00 */
[----:B------:R-:W1:Y:S01]  /*0030*/  S2R R3, SR_CTAID.X ;  /* 0x0000000000037919 */ /* 0x000e620000002500 */
[----:B0-----:R-:W-:-:S05]  /*0040*/  IMAD.SHL.U32 R0, R0, 0x2, RZ ;  /* 0x0000000200007824 */ /* 0x001fca00078e00ff */
[----:B------:R-:W-:-:S05]  /*0050*/  LOP3.LUT R0, R0, 0x1fe, RZ, 0xc0, !PT ;  /* 0x000001fe00007812 */ /* 0x000fca00078ec0ff */
[----:B-1----:R-:W-:-:S05]  /*0060*/  IMAD R0, R3, 0x200, R0 ;  /* 0x0000020003007824 */ /* 0x002fca00078e0200 */
[----:B------:R-:W-:-:S04]  /*0070*/  SHF.R.S32.HI R3, RZ, 0x1f, R0 ;  /* 0x0000001fff037819 */ /* 0x000fc80000011400 */
[----:B------:R-:W-:-:S04]  /*0080*/  LEA.HI R3, R3, R0, RZ, 0xc ;  /* 0x0000000003037211 */ /* 0x000fc800078f60ff */
[----:B------:R-:W-:Y:S02]  /*0090*/  LOP3.LUT R5, R3, 0xf000, RZ, 0xc0, !PT ;  /* 0x0000f00003057812 */ /* 0x000fe400078ec0ff */
[----:B------:R-:W-:-:S03]  /*00a0*/  SHF.R.S32.HI R3, RZ, 0xc, R3 ;  /* 0x0000000cff037819 */ /* 0x000fc60000011403 */
[----:B------:R-:W-:-:S05]  /*00b0*/  IMAD.IADD R5, R0, 0x1, -R5 ;  /* 0x0000000100057824 */ /* 0x000fca00078e0a05 */
[----:B------:R-:W-:-:S04]  /*00c0*/  PRMT R2, R5, 0x9910, RZ ;  /* 0x0000991005027816 */ /* 0x000fc800000000ff */
[----:B------:R-:W-:-:S04]  /*00d0*/  SHF.R.S32.HI R2, RZ, 0xf, R2 ;  /* 0x0000000fff027819 */ /* 0x000fc80000011402 */
[----:B------:R-:W-:-:S04]  /*00e0*/  LOP3.LUT R2, R2, 0xffff, RZ, 0xc0, !PT ;  /* 0x0000ffff02027812 */ /* 0x000fc800078ec0ff */
[----:B------:R-:W-:-:S04]  /*00f0*/  LEA.HI R2, R2, R5, RZ, 0x18 ;  /* 0x0000000502027211 */ /* 0x000fc800078fc0ff */
[C---:B------:R-:W-:Y:S02]  /*0100*/  LOP3.LUT R4, R2.reuse, 0xff00, RZ, 0xc0, !PT ;  /* 0x0000ff0002047812 */ /* 0x040fe400078ec0ff */
[----:B------:R-:W-:-:S03]  /*0110*/  PRMT R2, R2, 0x9910, RZ ;  /* 0x0000991002027816 */ /* 0x000fc600000000ff */
[----:B------:R-:W-:Y:S01]  /*0120*/  IMAD.MOV R4, RZ, RZ, -R4 ;  /* 0x000000ffff047224 */ /* 0x000fe200078e0a04 */
[----:B------:R-:W-:-:S04]  /*0130*/  SHF.R.S32.HI R2, RZ, 0x8, R2 ;  /* 0x00000008ff027819 */ /* 0x000fc80000011402 */
[----:B------:R-:W-:Y:S02]  /*0140*/  PRMT R4, R4, 0x7710, RZ ;  /* 0x0000771004047816 */ /* 0x000fe400000000ff */
[----:B------:R-:W-:-:S03]  /*0150*/  LOP3.LUT R2, R2, 0xffff, RZ, 0xc0, !PT ;  /* 0x0000ffff02027812 */ /* 0x000fc600078ec0ff */
[----:B------:R-:W-:-:S05]  /*0160*/  IMAD.IADD R5, R5, 0x1, R4 ;  /* 0x0000000105057824 */ /* 0x000fca00078e0204 */
[----:B------:R-:W-:Y:S01]  /*0170*/  PRMT R4, R5, 0x9910, RZ ;  /* 0x0000991005047816 */ /* 0x000fe200000000ff */
[----:B------:R-:W-:-:S04]  /*0180*/  IMAD.MOV.U32 R5, RZ, RZ, 0x2 ;  /* 0x00000002ff057424 */ /* 0x000fc800078e00ff */
[----:B------:R-:W-:-:S04]  /*0190*/  IMAD R3, R3, 0x100, R4 ;  /* 0x0000010003037824 */ /* 0x000fc800078e0204 */
[----:B------:R-:W-:-:S04]  /*01a0*/  IMAD R2, R2, 0x200000, R3 ;  /* 0x0020000002027824 */ /* 0x000fc800078e0203 */
[----:B------:R-:W-:-:S06]  /*01b0*/  IMAD.WIDE R2, R2, R5, c[0x0][0x160] ;  /* 0x0000580002027625 */ /* 0x000fcc00078e0205 */
[----:B------:R-:W2:Y:S02]  /*01c0*/  LDG.E R2, [R2.64] ;  /* 0x0000000402027981 */ /* 0x000ea4000c1e1900 */
[C---:B--2---:R-:W-:Y:S01]  /*01d0*/  PRMT R4, R2.reuse, 0x7632, R4 ;  /* 0x0000763202047816 */ /* 0x044fe20000000004 */
[----:B------:R-:W-:-:S04]  /*01e0*/  IMAD.U32 R6, R2, 0x10000, RZ ;  /* 0x0001000002067824 */ /* 0x000fc800078e00ff */
[----:B------:R-:W-:Y:S02]  /*01f0*/  IMAD.U32 R7, R4, 0x10000, RZ ;  /* 0x0001000004077824 */ /* 0x000fe400078e00ff */
[----:B------:R-:W-:-:S03]  /*0200*/  IMAD.WIDE R4, R0, R5, c[0x0][0x168] ;  /* 0x00005a0000047625 */ /* 0x000fc600078e0205 */
[----:B------:R-:W-:-:S05]  /*0210*/  F2FP.BF16.F32.PACK_AB R7, R7, R6 ;  /* 0x000000060707723e */ /* 0x000fca00000010ff */
[----:B------:R-:W-:Y:S01]  /*0220*/  STG.E [R4.64], R7 ;  /* 0x0000000704007986 */ /* 0x000fe2000c101904 */
[----:B------:R-:W-:Y:S05]  /*0230*/  EXIT ;  /* 0x000000000000794d */ /* 0x000fea0003800000 */
.L_x_0:
[----:B------:R-:W-:-:S00]  /*0240*/  BRA `(.L_x_0) ;  /* 0xfffffff000007947 */ /* 0x000fc0000383ffff */
[----:B------:R-:W-:-:S00]  /*0250*/  NOP ;  /* 0x0000000000007918 */ /* 0x000fc00000000000 */
        /* <DEDUP_REMOVED lines=10> */
.L_x_1:
